//
// Generated by NVIDIA NVVM Compiler
//
// Compiler Build ID: CL-36424714
// Cuda compilation tools, release 13.0, V13.0.88
// Based on NVVM 20.0.0
//

.version 9.0
.target sm_100
.address_size 64

	// .globl	_Z11test_kernelPf
.const .align 4 .b8 cangle[1440];

.visible .entry _Z11test_kernelPf(
	.param .u64 .ptr .align 1 _Z11test_kernelPf_param_0
)
{
	.reg .pred 	%p<2>;
	.reg .b32 	%r<9>;
	.reg .b32 	%f<20>;
	.reg .b64 	%rd<10>;

	ld.param.u64 	%rd5, [_Z11test_kernelPf_param_0];
	cvta.to.global.u64 	%rd6, %rd5;
	mov.u32 	%r4, %ctaid.x;
	mov.u32 	%r5, %ntid.x;
	mov.u32 	%r6, %tid.x;
	mad.lo.s32 	%r7, %r4, %r5, %r6;
	mul.wide.s32 	%rd7, %r7, 4;
	add.s64 	%rd1, %rd6, %rd7;
	ld.global.f32 	%f19, [%rd1];
	mov.u64 	%rd8, cangle;
	add.s64 	%rd9, %rd8, 16;
	mov.b32 	%r8, 0;
$L__BB0_1:
	ld.const.f32 	%f4, [%rd9+-16];
	add.f32 	%f5, %f19, %f4;
	ld.const.f32 	%f6, [%rd9+-12];
	add.f32 	%f7, %f5, %f6;
	ld.const.f32 	%f8, [%rd9+-8];
	add.f32 	%f9, %f7, %f8;
	ld.const.f32 	%f10, [%rd9+-4];
	add.f32 	%f11, %f9, %f10;
	ld.const.f32 	%f12, [%rd9];
	add.f32 	%f13, %f11, %f12;
	ld.const.f32 	%f14, [%rd9+4];
	add.f32 	%f15, %f13, %f14;
	ld.const.f32 	%f16, [%rd9+8];
	add.f32 	%f17, %f15, %f16;
	ld.const.f32 	%f18, [%rd9+12];
	add.f32 	%f19, %f17, %f18;
	add.s32 	%r8, %r8, 8;
	add.s64 	%rd9, %rd9, 32;
	setp.ne.s32 	%p1, %r8, 360;
	@%p1 bra 	$L__BB0_1;
	st.global.f32 	[%rd1], %f19;
	ret;

}


// ===== COMPILED SASS (sm_100) =====

	.target	sm_100

	.elftype	@"ET_EXEC"


//--------------------- .note.nv.tkinfo           --------------------------
	.section	.note.nv.tkinfo,"",@"SHT_NOTE"
	.sectionflags	@"SHF_NOTE_NV_TKINFO"
	.tkinfo
        /*0018*/ 	.word	0x00000002
        /*0030*/ 	.string	""
        /*0030*/ 	.string	"ptxas"
        /*0030*/ 	.string	"Cuda compilation tools, release 13.0, V13.0.88"
        /*0030*/ 	.string	"Build cuda_13.0.r13.0/compiler.36424714_0"
        /*0030*/ 	.string	"-arch sm_100 -m 64 "



//--------------------- .note.nv.cuinfo           --------------------------
	.section	.note.nv.cuinfo,"",@"SHT_NOTE"
	.sectionflags	@"SHF_NOTE_NV_CUINFO"
        /*0018*/ 	.short	0x0002
        /*001a*/ 	.short	0x0064
        /*001c*/ 	.short	0x0082
	.zero		2


//--------------------- .nv.info                  --------------------------
	.section	.nv.info,"",@"SHT_CUDA_INFO"
	.align	4


	//----- nvinfo : EIATTR_REGCOUNT
	.align		4
        /*0000*/ 	.byte	0x04, 0x2f
        /*0002*/ 	.short	(.L_2 - .L_1)
	.align		4
.L_1:
        /*0004*/ 	.word	index@(_Z11test_kernelPf)
        /*0008*/ 	.word	0x00000008


	//----- nvinfo : EIATTR_FRAME_SIZE
	.align		4
.L_2:
        /*000c*/ 	.byte	0x04, 0x11
        /*000e*/ 	.short	(.L_4 - .L_3)
	.align		4
.L_3:
        /*0010*/ 	.word	index@(_Z11test_kernelPf)
        /*0014*/ 	.word	0x00000000


	//----- nvinfo : EIATTR_MIN_STACK_SIZE
	.align		4
.L_4:
        /*0018*/ 	.byte	0x04, 0x12
        /*001a*/ 	.short	(.L_6 - .L_5)
	.align		4
.L_5:
        /*001c*/ 	.word	index@(_Z11test_kernelPf)
        /*0020*/ 	.word	0x00000000
.L_6:


//--------------------- .nv.compat                --------------------------
	.section	.nv.compat,"",@"SHT_CUDA_COMPAT_INFO"
	.align	4
        /*0000*/ 	.byte	0x02, 0x09, 0x00, 0x00, 0x02, 0x02, 0x01, 0x00, 0x02, 0x05, 0x05, 0x00, 0x03, 0x07, 0x01, 0x01
        /*0010*/ 	.byte	0x02, 0x03, 0x00, 0x00, 0x02, 0x06, 0x01, 0x00, 0x04, 0x0b, 0x08, 0x00, 0x09, 0x00, 0x00, 0x00
        /*0020*/ 	.byte	0x00, 0x00, 0x00, 0x00


//--------------------- .nv.info._Z11test_kernelPf --------------------------
	.section	.nv.info._Z11test_kernelPf,"",@"SHT_CUDA_INFO"
	.sectionflags	@""
	.align	4


	//----- nvinfo : EIATTR_CUDA_API_VERSION
	.align		4
        /*0000*/ 	.byte	0x04, 0x37
        /*0002*/ 	.short	(.L_8 - .L_7)
.L_7:
        /*0004*/ 	.word	0x00000082


	//----- nvinfo : EIATTR_KPARAM_INFO
	.align		4
.L_8:
        /*0008*/ 	.byte	0x04, 0x17
        /*000a*/ 	.short	(.L_10 - .L_9)
.L_9:
        /*000c*/ 	.word	0x00000000
        /*0010*/ 	.short	0x0000
        /*0012*/ 	.short	0x0000
        /*0014*/ 	.byte	0x00, 0xf5, 0x21, 0x00


	//----- nvinfo : EIATTR_SPARSE_MMA_MASK
	.align		4
.L_10:
        /*0018*/ 	.byte	0x03, 0x50
        /*001a*/ 	.short	0x0000


	//----- nvinfo : EIATTR_MAXREG_COUNT
	.align		4
        /*001c*/ 	.byte	0x03, 0x1b
        /*001e*/ 	.short	0x00ff


	//----- nvinfo : EIATTR_MERCURY_ISA_VERSION
	.align		4
        /*0020*/ 	.byte	0x03, 0x5f
        /*0022*/ 	.short	0x0101


	//----- nvinfo : EIATTR_VRC_CTA_INIT_COUNT
	.align		4
        /*0024*/ 	.byte	0x02, 0x4a
	.zero		1
	.zero		1


	//----- nvinfo : EIATTR_EXIT_INSTR_OFFSETS
	.align		4
        /*0028*/ 	.byte	0x04, 0x1c
        /*002a*/ 	.short	(.L_12 - .L_11)


	//   ....[0]....
.L_11:
        /*002c*/ 	.word	0x00001cc0


	//----- nvinfo : EIATTR_CBANK_PARAM_SIZE
	.align		4
.L_12:
        /*0030*/ 	.byte	0x03, 0x19
        /*0032*/ 	.short	0x0008


	//----- nvinfo : EIATTR_PARAM_CBANK
	.align		4
        /*0034*/ 	.byte	0x04, 0x0a
        /*0036*/ 	.short	(.L_14 - .L_13)
	.align		4
.L_13:
        /*0038*/ 	.word	index@(.nv.constant0._Z11test_kernelPf)
        /*003c*/ 	.short	0x0380
        /*003e*/ 	.short	0x0008


	//----- nvinfo : EIATTR_SW_WAR
	.align		4
.L_14:
        /*0040*/ 	.byte	0x04, 0x36
        /*0042*/ 	.short	(.L_16 - .L_15)
.L_15:
        /*0044*/ 	.word	0x00000008
.L_16:


//--------------------- .nv.callgraph             --------------------------
	.section	.nv.callgraph,"",@"SHT_CUDA_CALLGRAPH"
	.align	4
	.sectionentsize	8
	.align		4
        /*0000*/ 	.word	0x00000000
	.align		4
        /*0004*/ 	.word	0xffffffff
	.align		4
        /*0008*/ 	.word	0x00000000
	.align		4
        /*000c*/ 	.word	0xfffffffe
	.align		4
        /*0010*/ 	.word	0x00000000
	.align		4
        /*0014*/ 	.word	0xfffffffd
	.align		4
        /*0018*/ 	.word	0x00000000
	.align		4
        /*001c*/ 	.word	0xfffffffc


//--------------------- .nv.constant3             --------------------------
	.section	.nv.constant3,"a",@progbits
	.align	4
.nv.constant3:
	.type		cangle,@object
	.size		cangle,(.L_0 - cangle)
cangle:
	.zero		1440
.L_0:


//--------------------- .text._Z11test_kernelPf   --------------------------
	.section	.text._Z11test_kernelPf,"ax",@progbits
	.align	128
        .global         _Z11test_kernelPf
        .type           _Z11test_kernelPf,@function
        .size           _Z11test_kernelPf,(.L_x_1 - _Z11test_kernelPf)
        .other          _Z11test_kernelPf,@"STO_CUDA_ENTRY STV_DEFAULT"
_Z11test_kernelPf:
.text._Z11test_kernelPf:
[----:B------:R-:W-:Y:S01]  /*0000*/  LDC R1, c[0x0][0x37c] ;  /* 0x0000df00ff017b82 */ /* 0x000fe20000000800 */
[----:B------:R-:W0:Y:S07]  /*0010*/  S2R R0, SR_TID.X ;  /* 0x0000000000007919 */ /* 0x000e2e0000002100 */
[----:B------:R-:W0:Y:S01]  /*0020*/  S2UR UR6, SR_CTAID.X ;  /* 0x00000000000679c3 */ /* 0x000e220000002500 */
[----:B------:R-:W1:Y:S01]  /*0030*/  LDCU.64 UR4, c[0x0][0x358] ;  /* 0x00006b00ff0477ac */ /* 0x000e620008000a00 */
[----:B------:R-:W2:Y:S06]  /*0040*/  LDCU.128 UR8, c[0x3][URZ] ;  /* 0x00c00000ff0877ac */ /* 0x000eac0008000c00 */
[----:B------:R-:W0:Y:S01]  /*0050*/  LDC R5, c[0x0][0x360] ;  /* 0x0000d800ff057b82 */ /* 0x000e220000000800 */
[----:B------:R-:W3:Y:S07]  /*0060*/  LDCU.128 UR12, c[0x3][0x10] ;  /* 0x00c00200ff0c77ac */ /* 0x000eee0008000c00 */
[----:B------:R-:W4:Y:S01]  /*0070*/  LDC.64 R2, c[0x0][0x380] ;  /* 0x0000e000ff027b82 */ /* 0x000f220000000a00 */
[----:B0-----:R-:W-:-:S04]  /*0080*/  IMAD R5, R5, UR6, R0 ;  /* 0x0000000605057c24 */ /* 0x001fc8000f8e0200 */
[----:B----4-:R-:W-:-:S05]  /*0090*/  IMAD.WIDE R2, R5, 0x4, R2 ;  /* 0x0000000405027825 */ /* 0x010fca00078e0202 */
[----:B-1----:R-:W2:Y:S02]  /*00a0*/  LDG.E R0, desc[UR4][R2.64] ;  /* 0x0000000402007981 */ /* 0x002ea4000c1e1900 */
[----:B--2---:R-:W-:-:S04]  /*00b0*/  FADD R0, R0, UR8 ;  /* 0x0000000800007e21 */ /* 0x004fc80008000000 */
[----:B------:R-:W-:-:S04]  /*00c0*/  FADD R0, R0, UR9 ;  /* 0x0000000900007e21 */ /* 0x000fc80008000000 */
[----:B------:R-:W-:-:S04]  /*00d0*/  FADD R0, R0, UR10 ;  /* 0x0000000a00007e21 */ /* 0x000fc80008000000 */
[----:B------:R-:W-:Y:S01]  /*00e0*/  FADD R0, R0, UR11 ;  /* 0x0000000b00007e21 */ /* 0x000fe20008000000 */
[----:B------:R-:W0:Y:S03]  /*00f0*/  LDCU.128 UR8, c[0x3][0x20] ;  /* 0x00c00400ff0877ac */ /* 0x000e260008000c00 */
[----:B---3--:R-:W-:-:S04]  /*0100*/  FADD R0, R0, UR12 ;  /* 0x0000000c00007e21 */ /* 0x008fc80008000000 */
[----:B------:R-:W-:-:S04]  /*0110*/  FADD R0, R0, UR13 ;  /* 0x0000000d00007e21 */ /* 0x000fc80008000000 */
[----:B------:R-:W-:-:S04]  /*0120*/  FADD R0, R0, UR14 ;  /* 0x0000000e00007e21 */ /* 0x000fc80008000000 */
[----:B------:R-:W-:Y:S01]  /*0130*/  FADD R0, R0, UR15 ;  /* 0x0000000f00007e21 */ /* 0x000fe20008000000 */
[----:B------:R-:W1:Y:S03]  /*0140*/  LDCU.128 UR12, c[0x3][0x30] ;  /* 0x00c00600ff0c77ac */ /* 0x000e660008000c00 */
[----:B0-----:R-:W-:-:S04]  /*0150*/  FADD R0, R0, UR8 ;  /* 0x0000000800007e21 */ /* 0x001fc80008000000 */
[----:B------:R-:W-:-:S04]  /*0160*/  FADD R0, R0, UR9 ;  /* 0x0000000900007e21 */ /* 0x000fc80008000000 */
[----:B------:R-:W-:-:S04]  /*0170*/  FADD R0, R0, UR10 ;  /* 0x0000000a00007e21 */ /* 0x000fc80008000000 */
[----:B------:R-:W-:Y:S01]  /*0180*/  FADD R0, R0, UR11 ;  /* 0x0000000b00007e21 */ /* 0x000fe20008000000 */
[----:B------:R-:W0:Y:S03]  /*0190*/  LDCU.128 UR8, c[0x3][0x40] ;  /* 0x00c00800ff0877ac */ /* 0x000e260008000c00 */
[----:B-1----:R-:W-:-:S04]  /*01a0*/  FADD R0, R0, UR12 ;  /* 0x0000000c00007e21 */ /* 0x002fc80008000000 */
        /* <DEDUP_REMOVED lines=427> */
[----:B------:R-:W-:-:S04]  /*1c60*/  FADD R0, R0, UR11 ;  /* 0x0000000b00007e21 */ /* 0x000fc80008000000 */
[----:B-1----:R-:W-:-:S04]  /*1c70*/  FADD R0, R0, UR12 ;  /* 0x0000000c00007e21 */ /* 0x002fc80008000000 */
[----:B------:R-:W-:-:S04]  /*1c80*/  FADD R0, R0, UR13 ;  /* 0x0000000d00007e21 */ /* 0x000fc80008000000 */
[----:B------:R-:W-:-:S04]  /*1c90*/  FADD R0, R0, UR14 ;  /* 0x0000000e00007e21 */ /* 0x000fc80008000000 */
[----:B------:R-:W-:-:S05]  /*1ca0*/  FADD R5, R0, UR15 ;  /* 0x0000000f00057e21 */ /* 0x000fca0008000000 */
[----:B------:R-:W-:Y:S01]  /*1cb0*/  STG.E desc[UR4][R2.64], R5 ;  /* 0x0000000502007986 */ /* 0x000fe2000c101904 */
[----:B------:R-:W-:Y:S05]  /*1cc0*/  EXIT ;  /* 0x000000000000794d */ /* 0x000fea0003800000 */
.L_x_0:
[----:B------:R-:W-:-:S00]  /*1cd0*/  BRA `(.L_x_0) ;  /* 0xfffffffc00fc7947 */ /* 0x000fc0000383ffff */
[----:B------:R-:W-:-:S00]  /*1ce0*/  NOP ;  /* 0x0000000000007918 */ /* 0x000fc00000000000 */
        /* <DEDUP_REMOVED lines=9> */
.L_x_1:


//--------------------- .nv.shared.reserved.0     --------------------------
	.section	.nv.shared.reserved.0,"aw",@nobits
	.weak		__nv_reservedSMEM_offset_0_alias
	.size		__nv_reservedSMEM_offset_0_alias, 0, 64
	.other		__nv_reservedSMEM_offset_0_alias,@"STO_CUDA_RESERVED_SHARED STV_DEFAULT"
__nv_reservedSMEM_offset_0_alias:
	.zero		0
	.zero		64


//--------------------- .nv.constant0._Z11test_kernelPf --------------------------
	.section	.nv.constant0._Z11test_kernelPf,"a",@progbits
	.sectionflags	@""
	.align	4
.nv.constant0._Z11test_kernelPf:
	.zero		904


//--------------------- SYMBOLS --------------------------

	.type		.nv.reservedSmem.offset0,@object
	.size		.nv.reservedSmem.offset0,0x4
